	.headerflags	@"EF_CUDA_TEXMODE_UNIFIED EF_CUDA_64BIT_ADDRESS EF_CUDA_ACCELERATORS EF_CUDA_SM90 EF_CUDA_VIRTUAL_SM(EF_CUDA_SM90)"
	.elftype	@"ET_EXEC"


//--------------------- .nv.info                  --------------------------
	.section	.nv.info,"",@"SHT_CUDA_INFO"
	.align	4


	//----- nvinfo : EIATTR_REGCOUNT
	.align		4
        /*0000*/ 	.byte	0x04, 0x2f
        /*0002*/ 	.short	(.L_1 - .L_0)
	.align		4
.L_0:
        /*0004*/ 	.word	index@(triton_poi_fused_convolution_24)
        /*0008*/ 	.word	0x0000000c


	//----- nvinfo : EIATTR_MIN_STACK_SIZE
	.align		4
.L_1:
        /*000c*/ 	.byte	0x04, 0x12
        /*000e*/ 	.short	(.L_3 - .L_2)
	.align		4
.L_2:
        /*0010*/ 	.word	index@(triton_poi_fused_convolution_24)
        /*0014*/ 	.word	0x00000000


	//----- nvinfo : EIATTR_FRAME_SIZE
	.align		4
.L_3:
        /*0018*/ 	.byte	0x04, 0x11
        /*001a*/ 	.short	(.L_5 - .L_4)
	.align		4
.L_4:
        /*001c*/ 	.word	index@(triton_poi_fused_convolution_24)
        /*0020*/ 	.word	0x00000000


	//----- nvinfo : EIATTR_MIN_STACK_SIZE
	.align		4
.L_5:
        /*0024*/ 	.byte	0x04, 0x12
        /*0026*/ 	.short	(.L_7 - .L_6)
	.align		4
.L_6:
        /*0028*/ 	.word	index@(triton_poi_fused_convolution_24)
        /*002c*/ 	.word	0x00000000
.L_7:


//--------------------- .nv.info.triton_poi_fused_convolution_24 --------------------------
	.section	.nv.info.triton_poi_fused_convolution_24,"",@"SHT_CUDA_INFO"
	.sectionflags	@""
	.align	4


	//----- nvinfo : EIATTR_CUDA_API_VERSION
	.align		4
        /*0000*/ 	.byte	0x04, 0x37
        /*0002*/ 	.short	(.L_9 - .L_8)
.L_8:
        /*0004*/ 	.word	0x0000007c


	//----- nvinfo : EIATTR_KPARAM_INFO
	.align		4
.L_9:
        /*0008*/ 	.byte	0x04, 0x17
        /*000a*/ 	.short	(.L_11 - .L_10)
.L_10:
        /*000c*/ 	.word	0x00000000
        /*0010*/ 	.short	0x0002
        /*0012*/ 	.short	0x0010
        /*0014*/ 	.byte	0x00, 0xf0, 0x11, 0x00


	//----- nvinfo : EIATTR_KPARAM_INFO
	.align		4
.L_11:
        /*0018*/ 	.byte	0x04, 0x17
        /*001a*/ 	.short	(.L_13 - .L_12)
.L_12:
        /*001c*/ 	.word	0x00000000
        /*0020*/ 	.short	0x0001
        /*0022*/ 	.short	0x0008
        /*0024*/ 	.byte	0x00, 0xf4, 0x21, 0x00


	//----- nvinfo : EIATTR_KPARAM_INFO
	.align		4
.L_13:
        /*0028*/ 	.byte	0x04, 0x17
        /*002a*/ 	.short	(.L_15 - .L_14)
.L_14:
        /*002c*/ 	.word	0x00000000
        /*0030*/ 	.short	0x0000
        /*0032*/ 	.short	0x0000
        /*0034*/ 	.byte	0x00, 0xf4, 0x21, 0x00


	//----- nvinfo : EIATTR_SPARSE_MMA_MASK
	.align		4
.L_15:
        /*0038*/ 	.byte	0x03, 0x50
        /*003a*/ 	.short	0x0000


	//----- nvinfo : EIATTR_MAXREG_COUNT
	.align		4
        /*003c*/ 	.byte	0x03, 0x1b
        /*003e*/ 	.short	0x00ff


	//----- nvinfo : EIATTR_EXIT_INSTR_OFFSETS
	.align		4
        /*0040*/ 	.byte	0x04, 0x1c
        /*0042*/ 	.short	(.L_17 - .L_16)


	//   ....[0]....
.L_16:
        /*0044*/ 	.word	0x00000170


	//----- nvinfo : EIATTR_REQNTID
	.align		4
.L_17:
        /*0048*/ 	.byte	0x04, 0x10
        /*004a*/ 	.short	(.L_19 - .L_18)
.L_18:
        /*004c*/ 	.word	0x00000100
        /*0050*/ 	.word	0x00000001
        /*0054*/ 	.word	0x00000001


	//----- nvinfo : EIATTR_CBANK_PARAM_SIZE
	.align		4
.L_19:
        /*0058*/ 	.byte	0x03, 0x19
        /*005a*/ 	.short	0x0014


	//----- nvinfo : EIATTR_PARAM_CBANK
	.align		4
        /*005c*/ 	.byte	0x04, 0x0a
        /*005e*/ 	.short	(.L_21 - .L_20)
	.align		4
.L_20:
        /*0060*/ 	.word	index@(.nv.constant0.triton_poi_fused_convolution_24)
        /*0064*/ 	.short	0x0210
        /*0066*/ 	.short	0x0014


	//----- nvinfo : EIATTR_SW_WAR
	.align		4
.L_21:
        /*0068*/ 	.byte	0x04, 0x36
        /*006a*/ 	.short	(.L_23 - .L_22)
.L_22:
        /*006c*/ 	.word	0x00000008
.L_23:


//--------------------- .nv.callgraph             --------------------------
	.section	.nv.callgraph,"",@"SHT_CUDA_CALLGRAPH"
	.align	4
	.sectionentsize	8
	.align		4
        /*0000*/ 	.word	0x00000000
	.align		4
        /*0004*/ 	.word	0xffffffff
	.align		4
        /*0008*/ 	.word	0x00000000
	.align		4
        /*000c*/ 	.word	0xfffffffe
	.align		4
        /*0010*/ 	.word	0x00000000
	.align		4
        /*0014*/ 	.word	0xfffffffd
	.align		4
        /*0018*/ 	.word	0x00000000
	.align		4
        /*001c*/ 	.word	0xfffffffc


//--------------------- .text.triton_poi_fused_convolution_24 --------------------------
	.section	.text.triton_poi_fused_convolution_24,"ax",@progbits
	.align	128
        .global         triton_poi_fused_convolution_24
        .type           triton_poi_fused_convolution_24,@function
        .size           triton_poi_fused_convolution_24,(.L_x_1 - triton_poi_fused_convolution_24)
        .other          triton_poi_fused_convolution_24,@"STO_CUDA_ENTRY STV_DEFAULT"
triton_poi_fused_convolution_24:
.text.triton_poi_fused_convolution_24:
[----:B------:R-:W-:Y:S01]  /*0000*/  LDC R1, c[0x0][0x28] ;  /* 0x00000a00ff017b82 */ /* 0x000fe20000000800 */
[----:B------:R-:W1:Y:S07]  /*0010*/  S2R R0, SR_TID.X ;  /* 0x0000000000007919 */ /* 0x000e6e0000002100 */
[----:B------:R-:W2:Y:S01]  /*0020*/  LDC.64 R4, c[0x0][0x218] ;  /* 0x00008600ff047b82 */ /* 0x000ea20000000a00 */
[----:B------:R-:W-:Y:S01]  /*0030*/  ULDC.64 UR4, c[0x0][0x208] ;  /* 0x0000820000047ab9 */ /* 0x000fe20000000a00 */
[----:B------:R-:W3:Y:S06]  /*0040*/  S2R R7, SR_CTAID.X ;  /* 0x0000000000077919 */ /* 0x000eec0000002500 */
[----:B------:R-:W4:Y:S01]  /*0050*/  LDC.64 R2, c[0x0][0x210] ;  /* 0x00008400ff027b82 */ /* 0x000f220000000a00 */
[----:B-1----:R-:W-:Y:S01]  /*0060*/  IMAD.SHL.U32 R0, R0, 0x2, RZ ;  /* 0x0000000200007824 */ /* 0x002fe200078e00ff */
[----:B---3--:R-:W-:-:S04]  /*0070*/  SHF.R.S32.HI R6, RZ, 0x16, R7 ;  /* 0x00000016ff067819 */ /* 0x008fc80000011407 */
[----:B------:R-:W-:Y:S02]  /*0080*/  LOP3.LUT R0, R0, 0x1fe, RZ, 0xc0, !PT ;  /* 0x000001fe00007812 */ /* 0x000fe400078ec0ff */
[----:B------:R-:W-:-:S03]  /*0090*/  SGXT R6, R6, 0x1 ;  /* 0x000000010606781a */ /* 0x000fc60000000200 */
[----:B------:R-:W-:-:S04]  /*00a0*/  IMAD R7, R7, 0x200, R0 ;  /* 0x0000020007077824 */ /* 0x000fc800078e0200 */
[----:B----4-:R-:W-:Y:S01]  /*00b0*/  IMAD.WIDE R2, R7, 0x4, R2 ;  /* 0x0000000407027825 */ /* 0x010fe200078e0202 */
[----:B------:R-:W-:-:S04]  /*00c0*/  LEA.HI R6, R6, R7, RZ, 0xc ;  /* 0x0000000706067211 */ /* 0x000fc800078f60ff */
[----:B------:R-:W-:-:S04]  /*00d0*/  SHF.R.S32.HI R6, RZ, 0xc, R6 ;  /* 0x0000000cff067819 */ /* 0x000fc80000011406 */
[----:B------:R-:W-:-:S04]  /*00e0*/  LEA.HI R0, R6, R6, RZ, 0x6 ;  /* 0x0000000606007211 */ /* 0x000fc800078f30ff */
[----:B------:R-:W-:-:S05]  /*00f0*/  LOP3.LUT R9, R0, 0xffffffc0, RZ, 0xc0, !PT ;  /* 0xffffffc000097812 */ /* 0x000fca00078ec0ff */
[----:B------:R-:W-:Y:S02]  /*0100*/  IMAD.IADD R9, R6, 0x1, -R9 ;  /* 0x0000000106097824 */ /* 0x000fe400078e0a09 */
[----:B------:R-:W3:Y:S02]  /*0110*/  LDG.E.64 R6, desc[UR4][R2.64] ;  /* 0x0000000402067981 */ /* 0x000ee4000c1e1b00 */
[----:B--2---:R-:W-:-:S06]  /*0120*/  IMAD.WIDE R4, R9, 0x4, R4 ;  /* 0x0000000409047825 */ /* 0x004fcc00078e0204 */
[----:B------:R-:W3:Y:S02]  /*0130*/  LDG.E.EL R4, desc[UR4][R4.64] ;  /* 0x0000000404047981 */ /* 0x000ee4000c2e1900 */
[--C-:B---3--:R-:W-:Y:S01]  /*0140*/  FADD R6, R6, R4.reuse ;  /* 0x0000000406067221 */ /* 0x108fe20000000000 */
[----:B------:R-:W-:-:S05]  /*0150*/  FADD R7, R7, R4 ;  /* 0x0000000407077221 */ /* 0x000fca0000000000 */
[----:B------:R-:W-:Y:S01]  /*0160*/  STG.E.64 desc[UR4][R2.64], R6 ;  /* 0x0000000602007986 */ /* 0x000fe2000c101b04 */
[----:B------:R-:W-:Y:S05]  /*0170*/  EXIT ;  /* 0x000000000000794d */ /* 0x000fea0003800000 */
.L_x_0:
[----:B------:R-:W-:-:S00]  /*0180*/  BRA `(.L_x_0) ;  /* 0xfffffffc00fc7947 */ /* 0x000fc0000383ffff */
[----:B------:R-:W-:-:S00]  /*0190*/  NOP ;  /* 0x0000000000007918 */ /* 0x000fc00000000000 */
        /* <DEDUP_REMOVED lines=14> */
.L_x_1:


//--------------------- .nv.constant0.triton_poi_fused_convolution_24 --------------------------
	.section	.nv.constant0.triton_poi_fused_convolution_24,"a",@progbits
	.sectionflags	@""
	.align	4
.nv.constant0.triton_poi_fused_convolution_24:
	.zero		548
